//
// Generated by NVIDIA NVVM Compiler
//
// Compiler Build ID: CL-36424714
// Cuda compilation tools, release 13.0, V13.0.88
// Based on NVVM 20.0.0
//

.version 9.0
.target sm_100
.address_size 64

	// .globl	_Z17bitonicSortKernelPiiii

.visible .entry _Z17bitonicSortKernelPiiii(
	.param .u64 .ptr .align 1 _Z17bitonicSortKernelPiiii_param_0,
	.param .u32 _Z17bitonicSortKernelPiiii_param_1,
	.param .u32 _Z17bitonicSortKernelPiiii_param_2,
	.param .u32 _Z17bitonicSortKernelPiiii_param_3
)
{
	.reg .pred 	%p<8>;
	.reg .b32 	%r<13>;
	.reg .b64 	%rd<7>;

	ld.param.u64 	%rd3, [_Z17bitonicSortKernelPiiii_param_0];
	ld.param.u32 	%r6, [_Z17bitonicSortKernelPiiii_param_1];
	ld.param.u32 	%r7, [_Z17bitonicSortKernelPiiii_param_2];
	ld.param.u32 	%r5, [_Z17bitonicSortKernelPiiii_param_3];
	mov.u32 	%r8, %tid.x;
	mov.u32 	%r9, %ntid.x;
	mov.u32 	%r10, %ctaid.x;
	mad.lo.s32 	%r1, %r9, %r10, %r8;
	xor.b32  	%r2, %r7, %r1;
	setp.le.u32 	%p1, %r2, %r1;
	max.u32 	%r11, %r2, %r1;
	setp.ge.u32 	%p2, %r11, %r6;
	or.pred  	%p3, %p2, %p1;
	@%p3 bra 	$L__BB0_3;
	cvta.to.global.u64 	%rd4, %rd3;
	and.b32  	%r12, %r5, %r1;
	mul.wide.u32 	%rd5, %r1, 4;
	add.s64 	%rd1, %rd4, %rd5;
	mul.wide.u32 	%rd6, %r2, 4;
	add.s64 	%rd2, %rd4, %rd6;
	ld.global.u32 	%r3, [%rd1];
	ld.global.u32 	%r4, [%rd2];
	setp.gt.s32 	%p4, %r3, %r4;
	setp.ne.s32 	%p5, %r12, 0;
	xor.pred  	%p6, %p5, %p4;
	not.pred 	%p7, %p6;
	@%p7 bra 	$L__BB0_3;
	st.global.u32 	[%rd1], %r4;
	st.global.u32 	[%rd2], %r3;
$L__BB0_3:
	ret;

}


// ===== COMPILED SASS (sm_100) =====

	.target	sm_100

	.elftype	@"ET_EXEC"


//--------------------- .note.nv.tkinfo           --------------------------
	.section	.note.nv.tkinfo,"",@"SHT_NOTE"
	.sectionflags	@"SHF_NOTE_NV_TKINFO"
	.tkinfo
        /*0018*/ 	.word	0x00000002
        /*0030*/ 	.string	""
        /*0030*/ 	.string	"ptxas"
        /*0030*/ 	.string	"Cuda compilation tools, release 13.0, V13.0.88"
        /*0030*/ 	.string	"Build cuda_13.0.r13.0/compiler.36424714_0"
        /*0030*/ 	.string	"-arch sm_100 -m 64 "



//--------------------- .note.nv.cuinfo           --------------------------
	.section	.note.nv.cuinfo,"",@"SHT_NOTE"
	.sectionflags	@"SHF_NOTE_NV_CUINFO"
        /*0018*/ 	.short	0x0002
        /*001a*/ 	.short	0x0064
        /*001c*/ 	.short	0x0082
	.zero		2


//--------------------- .nv.info                  --------------------------
	.section	.nv.info,"",@"SHT_CUDA_INFO"
	.align	4


	//----- nvinfo : EIATTR_REGCOUNT
	.align		4
        /*0000*/ 	.byte	0x04, 0x2f
        /*0002*/ 	.short	(.L_1 - .L_0)
	.align		4
.L_0:
        /*0004*/ 	.word	index@(_Z17bitonicSortKernelPiiii)
        /*0008*/ 	.word	0x0000000c


	//----- nvinfo : EIATTR_FRAME_SIZE
	.align		4
.L_1:
        /*000c*/ 	.byte	0x04, 0x11
        /*000e*/ 	.short	(.L_3 - .L_2)
	.align		4
.L_2:
        /*0010*/ 	.word	index@(_Z17bitonicSortKernelPiiii)
        /*0014*/ 	.word	0x00000000


	//----- nvinfo : EIATTR_MIN_STACK_SIZE
	.align		4
.L_3:
        /*0018*/ 	.byte	0x04, 0x12
        /*001a*/ 	.short	(.L_5 - .L_4)
	.align		4
.L_4:
        /*001c*/ 	.word	index@(_Z17bitonicSortKernelPiiii)
        /*0020*/ 	.word	0x00000000
.L_5:


//--------------------- .nv.compat                --------------------------
	.section	.nv.compat,"",@"SHT_CUDA_COMPAT_INFO"
	.align	4
        /*0000*/ 	.byte	0x02, 0x09, 0x00, 0x00, 0x02, 0x02, 0x01, 0x00, 0x02, 0x05, 0x05, 0x00, 0x03, 0x07, 0x01, 0x01
        /*0010*/ 	.byte	0x02, 0x03, 0x00, 0x00, 0x02, 0x06, 0x01, 0x00, 0x04, 0x0b, 0x08, 0x00, 0x09, 0x00, 0x00, 0x00
        /*0020*/ 	.byte	0x00, 0x00, 0x00, 0x00


//--------------------- .nv.info._Z17bitonicSortKernelPiiii --------------------------
	.section	.nv.info._Z17bitonicSortKernelPiiii,"",@"SHT_CUDA_INFO"
	.sectionflags	@""
	.align	4


	//----- nvinfo : EIATTR_CUDA_API_VERSION
	.align		4
        /*0000*/ 	.byte	0x04, 0x37
        /*0002*/ 	.short	(.L_7 - .L_6)
.L_6:
        /*0004*/ 	.word	0x00000082


	//----- nvinfo : EIATTR_KPARAM_INFO
	.align		4
.L_7:
        /*0008*/ 	.byte	0x04, 0x17
        /*000a*/ 	.short	(.L_9 - .L_8)
.L_8:
        /*000c*/ 	.word	0x00000000
        /*0010*/ 	.short	0x0003
        /*0012*/ 	.short	0x0010
        /*0014*/ 	.byte	0x00, 0xf0, 0x11, 0x00


	//----- nvinfo : EIATTR_KPARAM_INFO
	.align		4
.L_9:
        /*0018*/ 	.byte	0x04, 0x17
        /*001a*/ 	.short	(.L_11 - .L_10)
.L_10:
        /*001c*/ 	.word	0x00000000
        /*0020*/ 	.short	0x0002
        /*0022*/ 	.short	0x000c
        /*0024*/ 	.byte	0x00, 0xf0, 0x11, 0x00


	//----- nvinfo : EIATTR_KPARAM_INFO
	.align		4
.L_11:
        /*0028*/ 	.byte	0x04, 0x17
        /*002a*/ 	.short	(.L_13 - .L_12)
.L_12:
        /*002c*/ 	.word	0x00000000
        /*0030*/ 	.short	0x0001
        /*0032*/ 	.short	0x0008
        /*0034*/ 	.byte	0x00, 0xf0, 0x11, 0x00


	//----- nvinfo : EIATTR_KPARAM_INFO
	.align		4
.L_13:
        /*0038*/ 	.byte	0x04, 0x17
        /*003a*/ 	.short	(.L_15 - .L_14)
.L_14:
        /*003c*/ 	.word	0x00000000
        /*0040*/ 	.short	0x0000
        /*0042*/ 	.short	0x0000
        /*0044*/ 	.byte	0x00, 0xf5, 0x21, 0x00


	//----- nvinfo : EIATTR_SPARSE_MMA_MASK
	.align		4
.L_15:
        /*0048*/ 	.byte	0x03, 0x50
        /*004a*/ 	.short	0x0000


	//----- nvinfo : EIATTR_MAXREG_COUNT
	.align		4
        /*004c*/ 	.byte	0x03, 0x1b
        /*004e*/ 	.short	0x00ff


	//----- nvinfo : EIATTR_MERCURY_ISA_VERSION
	.align		4
        /*0050*/ 	.byte	0x03, 0x5f
        /*0052*/ 	.short	0x0101


	//----- nvinfo : EIATTR_VRC_CTA_INIT_COUNT
	.align		4
        /*0054*/ 	.byte	0x02, 0x4a
	.zero		1
	.zero		1


	//----- nvinfo : EIATTR_EXIT_INSTR_OFFSETS
	.align		4
        /*0058*/ 	.byte	0x04, 0x1c
        /*005a*/ 	.short	(.L_17 - .L_16)


	//   ....[0]....
.L_16:
        /*005c*/ 	.word	0x000000a0


	//   ....[1]....
        /*0060*/ 	.word	0x00000140


	//   ....[2]....
        /*0064*/ 	.word	0x00000170


	//----- nvinfo : EIATTR_CBANK_PARAM_SIZE
	.align		4
.L_17:
        /*0068*/ 	.byte	0x03, 0x19
        /*006a*/ 	.short	0x0014


	//----- nvinfo : EIATTR_PARAM_CBANK
	.align		4
        /*006c*/ 	.byte	0x04, 0x0a
        /*006e*/ 	.short	(.L_19 - .L_18)
	.align		4
.L_18:
        /*0070*/ 	.word	index@(.nv.constant0._Z17bitonicSortKernelPiiii)
        /*0074*/ 	.short	0x0380
        /*0076*/ 	.short	0x0014


	//----- nvinfo : EIATTR_SW_WAR
	.align		4
.L_19:
        /*0078*/ 	.byte	0x04, 0x36
        /*007a*/ 	.short	(.L_21 - .L_20)
.L_20:
        /*007c*/ 	.word	0x00000008
.L_21:


//--------------------- .nv.callgraph             --------------------------
	.section	.nv.callgraph,"",@"SHT_CUDA_CALLGRAPH"
	.align	4
	.sectionentsize	8
	.align		4
        /*0000*/ 	.word	0x00000000
	.align		4
        /*0004*/ 	.word	0xffffffff
	.align		4
        /*0008*/ 	.word	0x00000000
	.align		4
        /*000c*/ 	.word	0xfffffffe
	.align		4
        /*0010*/ 	.word	0x00000000
	.align		4
        /*0014*/ 	.word	0xfffffffd
	.align		4
        /*0018*/ 	.word	0x00000000
	.align		4
        /*001c*/ 	.word	0xfffffffc


//--------------------- .text._Z17bitonicSortKernelPiiii --------------------------
	.section	.text._Z17bitonicSortKernelPiiii,"ax",@progbits
	.align	128
        .global         _Z17bitonicSortKernelPiiii
        .type           _Z17bitonicSortKernelPiiii,@function
        .size           _Z17bitonicSortKernelPiiii,(.L_x_1 - _Z17bitonicSortKernelPiiii)
        .other          _Z17bitonicSortKernelPiiii,@"STO_CUDA_ENTRY STV_DEFAULT"
_Z17bitonicSortKernelPiiii:
.text._Z17bitonicSortKernelPiiii:
[----:B------:R-:W-:Y:S01]  /*0000*/  LDC R1, c[0x0][0x37c] ;  /* 0x0000df00ff017b82 */ /* 0x000fe20000000800 */
[----:B------:R-:W0:Y:S01]  /*0010*/  S2R R7, SR_TID.X ;  /* 0x0000000000077919 */ /* 0x000e220000002100 */
[----:B------:R-:W0:Y:S01]  /*0020*/  LDCU UR4, c[0x0][0x360] ;  /* 0x00006c00ff0477ac */ /* 0x000e220008000800 */
[----:B------:R-:W0:Y:S01]  /*0030*/  S2R R0, SR_CTAID.X ;  /* 0x0000000000007919 */ /* 0x000e220000002500 */
[----:B------:R-:W1:Y:S01]  /*0040*/  LDCU.64 UR6, c[0x0][0x388] ;  /* 0x00007100ff0677ac */ /* 0x000e620008000a00 */
[----:B0-----:R-:W-:-:S05]  /*0050*/  IMAD R7, R0, UR4, R7 ;  /* 0x0000000400077c24 */ /* 0x001fca000f8e0207 */
[----:B-1----:R-:W-:-:S04]  /*0060*/  LOP3.LUT R0, R7, UR7, RZ, 0x3c, !PT ;  /* 0x0000000707007c12 */ /* 0x002fc8000f8e3cff */
[----:B------:R-:W-:Y:S02]  /*0070*/  ISETP.GT.U32.AND P0, PT, R0, R7, PT ;  /* 0x000000070000720c */ /* 0x000fe40003f04070 */
[----:B------:R-:W-:-:S04]  /*0080*/  VIMNMX.U32 R2, PT, PT, R7, R0, !PT ;  /* 0x0000000007027248 */ /* 0x000fc80007fe0000 */
[----:B------:R-:W-:-:S13]  /*0090*/  ISETP.GE.U32.OR P0, PT, R2, UR6, !P0 ;  /* 0x0000000602007c0c */ /* 0x000fda000c706470 */
[----:B------:R-:W-:Y:S05]  /*00a0*/  @P0 EXIT ;  /* 0x000000000000094d */ /* 0x000fea0003800000 */
[----:B------:R-:W0:Y:S01]  /*00b0*/  LDC.64 R4, c[0x0][0x380] ;  /* 0x0000e000ff047b82 */ /* 0x000e220000000a00 */
[----:B------:R-:W1:Y:S01]  /*00c0*/  LDCU.64 UR4, c[0x0][0x358] ;  /* 0x00006b00ff0477ac */ /* 0x000e620008000a00 */
[----:B------:R-:W2:Y:S01]  /*00d0*/  LDCU UR6, c[0x0][0x390] ;  /* 0x00007200ff0677ac */ /* 0x000ea20008000800 */
[----:B0-----:R-:W-:-:S04]  /*00e0*/  IMAD.WIDE.U32 R2, R7, 0x4, R4 ;  /* 0x0000000407027825 */ /* 0x001fc800078e0004 */
[----:B------:R-:W-:Y:S01]  /*00f0*/  IMAD.WIDE.U32 R4, R0, 0x4, R4 ;  /* 0x0000000400047825 */ /* 0x000fe200078e0004 */
[----:B-1----:R-:W3:Y:S04]  /*0100*/  LDG.E R9, desc[UR4][R2.64] ;  /* 0x0000000402097981 */ /* 0x002ee8000c1e1900 */
[----:B------:R-:W3:Y:S01]  /*0110*/  LDG.E R0, desc[UR4][R4.64] ;  /* 0x0000000404007981 */ /* 0x000ee2000c1e1900 */
[----:B--2---:R-:W-:-:S04]  /*0120*/  LOP3.LUT P0, RZ, R7, UR6, RZ, 0xc0, !PT ;  /* 0x0000000607ff7c12 */ /* 0x004fc8000f80c0ff */
[----:B---3--:R-:W-:-:S13]  /*0130*/  ISETP.GT.XOR P0, PT, R9, R0, P0 ;  /* 0x000000000900720c */ /* 0x008fda0000704a70 */
[----:B------:R-:W-:Y:S05]  /*0140*/  @!P0 EXIT ;  /* 0x000000000000894d */ /* 0x000fea0003800000 */
[----:B------:R-:W-:Y:S04]  /*0150*/  STG.E desc[UR4][R2.64], R0 ;  /* 0x0000000002007986 */ /* 0x000fe8000c101904 */
[----:B------:R-:W-:Y:S01]  /*0160*/  STG.E desc[UR4][R4.64], R9 ;  /* 0x0000000904007986 */ /* 0x000fe2000c101904 */
[----:B------:R-:W-:Y:S05]  /*0170*/  EXIT ;  /* 0x000000000000794d */ /* 0x000fea0003800000 */
.L_x_0:
[----:B------:R-:W-:-:S00]  /*0180*/  BRA `(.L_x_0) ;  /* 0xfffffffc00fc7947 */ /* 0x000fc0000383ffff */
[----:B------:R-:W-:-:S00]  /*0190*/  NOP ;  /* 0x0000000000007918 */ /* 0x000fc00000000000 */
        /* <DEDUP_REMOVED lines=14> */
.L_x_1:


//--------------------- .nv.shared.reserved.0     --------------------------
	.section	.nv.shared.reserved.0,"aw",@nobits
	.weak		__nv_reservedSMEM_offset_0_alias
	.size		__nv_reservedSMEM_offset_0_alias, 0, 64
	.other		__nv_reservedSMEM_offset_0_alias,@"STO_CUDA_RESERVED_SHARED STV_DEFAULT"
__nv_reservedSMEM_offset_0_alias:
	.zero		0
	.zero		64


//--------------------- .nv.constant0._Z17bitonicSortKernelPiiii --------------------------
	.section	.nv.constant0._Z17bitonicSortKernelPiiii,"a",@progbits
	.sectionflags	@""
	.align	4
.nv.constant0._Z17bitonicSortKernelPiiii:
	.zero		916


//--------------------- SYMBOLS --------------------------

	.type		.nv.reservedSmem.offset0,@object
	.size		.nv.reservedSmem.offset0,0x4
